//
// Generated by NVIDIA NVVM Compiler
//
// Compiler Build ID: CL-36424714
// Cuda compilation tools, release 13.0, V13.0.88
// Based on NVVM 20.0.0
//

.version 9.0
.target sm_100
.address_size 64

	// .globl	_Z7mat_addPfS_S_ii

.visible .entry _Z7mat_addPfS_S_ii(
	.param .u64 .ptr .align 1 _Z7mat_addPfS_S_ii_param_0,
	.param .u64 .ptr .align 1 _Z7mat_addPfS_S_ii_param_1,
	.param .u64 .ptr .align 1 _Z7mat_addPfS_S_ii_param_2,
	.param .u32 _Z7mat_addPfS_S_ii_param_3,
	.param .u32 _Z7mat_addPfS_S_ii_param_4
)
{
	.reg .pred 	%p<4>;
	.reg .b32 	%r<12>;
	.reg .b32 	%f<4>;
	.reg .b64 	%rd<11>;

	ld.param.u64 	%rd1, [_Z7mat_addPfS_S_ii_param_0];
	ld.param.u64 	%rd2, [_Z7mat_addPfS_S_ii_param_1];
	ld.param.u64 	%rd3, [_Z7mat_addPfS_S_ii_param_2];
	ld.param.u32 	%r4, [_Z7mat_addPfS_S_ii_param_3];
	ld.param.u32 	%r3, [_Z7mat_addPfS_S_ii_param_4];
	mov.u32 	%r5, %ntid.y;
	mov.u32 	%r6, %ctaid.y;
	mov.u32 	%r7, %tid.y;
	mad.lo.s32 	%r1, %r5, %r6, %r7;
	mov.u32 	%r8, %ntid.x;
	mov.u32 	%r9, %ctaid.x;
	mov.u32 	%r10, %tid.x;
	mad.lo.s32 	%r2, %r8, %r9, %r10;
	setp.ge.s32 	%p1, %r1, %r4;
	setp.ge.s32 	%p2, %r2, %r3;
	or.pred  	%p3, %p1, %p2;
	@%p3 bra 	$L__BB0_2;
	cvta.to.global.u64 	%rd4, %rd1;
	cvta.to.global.u64 	%rd5, %rd2;
	cvta.to.global.u64 	%rd6, %rd3;
	mad.lo.s32 	%r11, %r3, %r1, %r2;
	mul.wide.s32 	%rd7, %r11, 4;
	add.s64 	%rd8, %rd4, %rd7;
	ld.global.f32 	%f1, [%rd8];
	add.s64 	%rd9, %rd5, %rd7;
	ld.global.f32 	%f2, [%rd9];
	add.f32 	%f3, %f1, %f2;
	add.s64 	%rd10, %rd6, %rd7;
	st.global.f32 	[%rd10], %f3;
$L__BB0_2:
	ret;

}


// ===== COMPILED SASS (sm_100) =====

	.target	sm_100

	.elftype	@"ET_EXEC"


//--------------------- .note.nv.tkinfo           --------------------------
	.section	.note.nv.tkinfo,"",@"SHT_NOTE"
	.sectionflags	@"SHF_NOTE_NV_TKINFO"
	.tkinfo
        /*0018*/ 	.word	0x00000002
        /*0030*/ 	.string	""
        /*0030*/ 	.string	"ptxas"
        /*0030*/ 	.string	"Cuda compilation tools, release 13.0, V13.0.88"
        /*0030*/ 	.string	"Build cuda_13.0.r13.0/compiler.36424714_0"
        /*0030*/ 	.string	"-arch sm_100 -m 64 "



//--------------------- .note.nv.cuinfo           --------------------------
	.section	.note.nv.cuinfo,"",@"SHT_NOTE"
	.sectionflags	@"SHF_NOTE_NV_CUINFO"
        /*0018*/ 	.short	0x0002
        /*001a*/ 	.short	0x0064
        /*001c*/ 	.short	0x0082
	.zero		2


//--------------------- .nv.info                  --------------------------
	.section	.nv.info,"",@"SHT_CUDA_INFO"
	.align	4


	//----- nvinfo : EIATTR_REGCOUNT
	.align		4
        /*0000*/ 	.byte	0x04, 0x2f
        /*0002*/ 	.short	(.L_1 - .L_0)
	.align		4
.L_0:
        /*0004*/ 	.word	index@(_Z7mat_addPfS_S_ii)
        /*0008*/ 	.word	0x0000000c


	//----- nvinfo : EIATTR_FRAME_SIZE
	.align		4
.L_1:
        /*000c*/ 	.byte	0x04, 0x11
        /*000e*/ 	.short	(.L_3 - .L_2)
	.align		4
.L_2:
        /*0010*/ 	.word	index@(_Z7mat_addPfS_S_ii)
        /*0014*/ 	.word	0x00000000


	//----- nvinfo : EIATTR_MIN_STACK_SIZE
	.align		4
.L_3:
        /*0018*/ 	.byte	0x04, 0x12
        /*001a*/ 	.short	(.L_5 - .L_4)
	.align		4
.L_4:
        /*001c*/ 	.word	index@(_Z7mat_addPfS_S_ii)
        /*0020*/ 	.word	0x00000000
.L_5:


//--------------------- .nv.compat                --------------------------
	.section	.nv.compat,"",@"SHT_CUDA_COMPAT_INFO"
	.align	4
        /*0000*/ 	.byte	0x02, 0x09, 0x00, 0x00, 0x02, 0x02, 0x01, 0x00, 0x02, 0x05, 0x05, 0x00, 0x03, 0x07, 0x01, 0x01
        /*0010*/ 	.byte	0x02, 0x03, 0x00, 0x00, 0x02, 0x06, 0x01, 0x00, 0x04, 0x0b, 0x08, 0x00, 0x09, 0x00, 0x00, 0x00
        /*0020*/ 	.byte	0x00, 0x00, 0x00, 0x00


//--------------------- .nv.info._Z7mat_addPfS_S_ii --------------------------
	.section	.nv.info._Z7mat_addPfS_S_ii,"",@"SHT_CUDA_INFO"
	.sectionflags	@""
	.align	4


	//----- nvinfo : EIATTR_CUDA_API_VERSION
	.align		4
        /*0000*/ 	.byte	0x04, 0x37
        /*0002*/ 	.short	(.L_7 - .L_6)
.L_6:
        /*0004*/ 	.word	0x00000082


	//----- nvinfo : EIATTR_KPARAM_INFO
	.align		4
.L_7:
        /*0008*/ 	.byte	0x04, 0x17
        /*000a*/ 	.short	(.L_9 - .L_8)
.L_8:
        /*000c*/ 	.word	0x00000000
        /*0010*/ 	.short	0x0004
        /*0012*/ 	.short	0x001c
        /*0014*/ 	.byte	0x00, 0xf0, 0x11, 0x00


	//----- nvinfo : EIATTR_KPARAM_INFO
	.align		4
.L_9:
        /*0018*/ 	.byte	0x04, 0x17
        /*001a*/ 	.short	(.L_11 - .L_10)
.L_10:
        /*001c*/ 	.word	0x00000000
        /*0020*/ 	.short	0x0003
        /*0022*/ 	.short	0x0018
        /*0024*/ 	.byte	0x00, 0xf0, 0x11, 0x00


	//----- nvinfo : EIATTR_KPARAM_INFO
	.align		4
.L_11:
        /*0028*/ 	.byte	0x04, 0x17
        /*002a*/ 	.short	(.L_13 - .L_12)
.L_12:
        /*002c*/ 	.word	0x00000000
        /*0030*/ 	.short	0x0002
        /*0032*/ 	.short	0x0010
        /*0034*/ 	.byte	0x00, 0xf5, 0x21, 0x00


	//----- nvinfo : EIATTR_KPARAM_INFO
	.align		4
.L_13:
        /*0038*/ 	.byte	0x04, 0x17
        /*003a*/ 	.short	(.L_15 - .L_14)
.L_14:
        /*003c*/ 	.word	0x00000000
        /*0040*/ 	.short	0x0001
        /*0042*/ 	.short	0x0008
        /*0044*/ 	.byte	0x00, 0xf5, 0x21, 0x00


	//----- nvinfo : EIATTR_KPARAM_INFO
	.align		4
.L_15:
        /*0048*/ 	.byte	0x04, 0x17
        /*004a*/ 	.short	(.L_17 - .L_16)
.L_16:
        /*004c*/ 	.word	0x00000000
        /*0050*/ 	.short	0x0000
        /*0052*/ 	.short	0x0000
        /*0054*/ 	.byte	0x00, 0xf5, 0x21, 0x00


	//----- nvinfo : EIATTR_SPARSE_MMA_MASK
	.align		4
.L_17:
        /*0058*/ 	.byte	0x03, 0x50
        /*005a*/ 	.short	0x0000


	//----- nvinfo : EIATTR_MAXREG_COUNT
	.align		4
        /*005c*/ 	.byte	0x03, 0x1b
        /*005e*/ 	.short	0x00ff


	//----- nvinfo : EIATTR_MERCURY_ISA_VERSION
	.align		4
        /*0060*/ 	.byte	0x03, 0x5f
        /*0062*/ 	.short	0x0101


	//----- nvinfo : EIATTR_VRC_CTA_INIT_COUNT
	.align		4
        /*0064*/ 	.byte	0x02, 0x4a
	.zero		1
	.zero		1


	//----- nvinfo : EIATTR_EXIT_INSTR_OFFSETS
	.align		4
        /*0068*/ 	.byte	0x04, 0x1c
        /*006a*/ 	.short	(.L_19 - .L_18)


	//   ....[0]....
.L_18:
        /*006c*/ 	.word	0x000000c0


	//   ....[1]....
        /*0070*/ 	.word	0x00000190


	//----- nvinfo : EIATTR_CBANK_PARAM_SIZE
	.align		4
.L_19:
        /*0074*/ 	.byte	0x03, 0x19
        /*0076*/ 	.short	0x0020


	//----- nvinfo : EIATTR_PARAM_CBANK
	.align		4
        /*0078*/ 	.byte	0x04, 0x0a
        /*007a*/ 	.short	(.L_21 - .L_20)
	.align		4
.L_20:
        /*007c*/ 	.word	index@(.nv.constant0._Z7mat_addPfS_S_ii)
        /*0080*/ 	.short	0x0380
        /*0082*/ 	.short	0x0020


	//----- nvinfo : EIATTR_SW_WAR
	.align		4
.L_21:
        /*0084*/ 	.byte	0x04, 0x36
        /*0086*/ 	.short	(.L_23 - .L_22)
.L_22:
        /*0088*/ 	.word	0x00000008
.L_23:


//--------------------- .nv.callgraph             --------------------------
	.section	.nv.callgraph,"",@"SHT_CUDA_CALLGRAPH"
	.align	4
	.sectionentsize	8
	.align		4
        /*0000*/ 	.word	0x00000000
	.align		4
        /*0004*/ 	.word	0xffffffff
	.align		4
        /*0008*/ 	.word	0x00000000
	.align		4
        /*000c*/ 	.word	0xfffffffe
	.align		4
        /*0010*/ 	.word	0x00000000
	.align		4
        /*0014*/ 	.word	0xfffffffd
	.align		4
        /*0018*/ 	.word	0x00000000
	.align		4
        /*001c*/ 	.word	0xfffffffc


//--------------------- .text._Z7mat_addPfS_S_ii  --------------------------
	.section	.text._Z7mat_addPfS_S_ii,"ax",@progbits
	.align	128
        .global         _Z7mat_addPfS_S_ii
        .type           _Z7mat_addPfS_S_ii,@function
        .size           _Z7mat_addPfS_S_ii,(.L_x_1 - _Z7mat_addPfS_S_ii)
        .other          _Z7mat_addPfS_S_ii,@"STO_CUDA_ENTRY STV_DEFAULT"
_Z7mat_addPfS_S_ii:
.text._Z7mat_addPfS_S_ii:
[----:B------:R-:W-:Y:S01]  /*0000*/  LDC R1, c[0x0][0x37c] ;  /* 0x0000df00ff017b82 */ /* 0x000fe20000000800 */
[----:B------:R-:W0:Y:S01]  /*0010*/  S2R R7, SR_CTAID.X ;  /* 0x0000000000077919 */ /* 0x000e220000002500 */
[----:B------:R-:W1:Y:S01]  /*0020*/  LDCU UR4, c[0x0][0x364] ;  /* 0x00006c80ff0477ac */ /* 0x000e620008000800 */
[----:B------:R-:W0:Y:S01]  /*0030*/  S2R R2, SR_TID.X ;  /* 0x0000000000027919 */ /* 0x000e220000002100 */
[----:B------:R-:W0:Y:S01]  /*0040*/  LDCU UR5, c[0x0][0x360] ;  /* 0x00006c00ff0577ac */ /* 0x000e220008000800 */
[----:B------:R-:W1:Y:S01]  /*0050*/  S2R R0, SR_CTAID.Y ;  /* 0x0000000000007919 */ /* 0x000e620000002600 */
[----:B------:R-:W2:Y:S01]  /*0060*/  LDCU.64 UR6, c[0x0][0x398] ;  /* 0x00007300ff0677ac */ /* 0x000ea20008000a00 */
[----:B------:R-:W1:Y:S01]  /*0070*/  S2R R3, SR_TID.Y ;  /* 0x0000000000037919 */ /* 0x000e620000002200 */
[----:B0-----:R-:W-:-:S05]  /*0080*/  IMAD R7, R7, UR5, R2 ;  /* 0x0000000507077c24 */ /* 0x001fca000f8e0202 */
[----:B--2---:R-:W-:Y:S01]  /*0090*/  ISETP.GE.AND P0, PT, R7, UR7, PT ;  /* 0x0000000707007c0c */ /* 0x004fe2000bf06270 */
[----:B-1----:R-:W-:-:S05]  /*00a0*/  IMAD R0, R0, UR4, R3 ;  /* 0x0000000400007c24 */ /* 0x002fca000f8e0203 */
[----:B------:R-:W-:-:S13]  /*00b0*/  ISETP.GE.OR P0, PT, R0, UR6, P0 ;  /* 0x0000000600007c0c */ /* 0x000fda0008706670 */
[----:B------:R-:W-:Y:S05]  /*00c0*/  @P0 EXIT ;  /* 0x000000000000094d */ /* 0x000fea0003800000 */
[----:B------:R-:W0:Y:S01]  /*00d0*/  LDC.64 R2, c[0x0][0x380] ;  /* 0x0000e000ff027b82 */ /* 0x000e220000000a00 */
[----:B------:R-:W1:Y:S01]  /*00e0*/  LDCU.64 UR4, c[0x0][0x358] ;  /* 0x00006b00ff0477ac */ /* 0x000e620008000a00 */
[----:B------:R-:W-:-:S06]  /*00f0*/  IMAD R9, R0, UR7, R7 ;  /* 0x0000000700097c24 */ /* 0x000fcc000f8e0207 */
[----:B------:R-:W2:Y:S08]  /*0100*/  LDC.64 R4, c[0x0][0x388] ;  /* 0x0000e200ff047b82 */ /* 0x000eb00000000a00 */
[----:B------:R-:W3:Y:S01]  /*0110*/  LDC.64 R6, c[0x0][0x390] ;  /* 0x0000e400ff067b82 */ /* 0x000ee20000000a00 */
[----:B0-----:R-:W-:-:S06]  /*0120*/  IMAD.WIDE R2, R9, 0x4, R2 ;  /* 0x0000000409027825 */ /* 0x001fcc00078e0202 */
[----:B-1----:R-:W4:Y:S01]  /*0130*/  LDG.E R2, desc[UR4][R2.64] ;  /* 0x0000000402027981 */ /* 0x002f22000c1e1900 */
[----:B--2---:R-:W-:-:S06]  /*0140*/  IMAD.WIDE R4, R9, 0x4, R4 ;  /* 0x0000000409047825 */ /* 0x004fcc00078e0204 */
[----:B------:R-:W4:Y:S01]  /*0150*/  LDG.E R5, desc[UR4][R4.64] ;  /* 0x0000000404057981 */ /* 0x000f22000c1e1900 */
[----:B---3--:R-:W-:-:S04]  /*0160*/  IMAD.WIDE R6, R9, 0x4, R6 ;  /* 0x0000000409067825 */ /* 0x008fc800078e0206 */
[----:B----4-:R-:W-:-:S05]  /*0170*/  FADD R9, R2, R5 ;  /* 0x0000000502097221 */ /* 0x010fca0000000000 */
[----:B------:R-:W-:Y:S01]  /*0180*/  STG.E desc[UR4][R6.64], R9 ;  /* 0x0000000906007986 */ /* 0x000fe2000c101904 */
[----:B------:R-:W-:Y:S05]  /*0190*/  EXIT ;  /* 0x000000000000794d */ /* 0x000fea0003800000 */
.L_x_0:
[----:B------:R-:W-:-:S00]  /*01a0*/  BRA `(.L_x_0) ;  /* 0xfffffffc00fc7947 */ /* 0x000fc0000383ffff */
[----:B------:R-:W-:-:S00]  /*01b0*/  NOP ;  /* 0x0000000000007918 */ /* 0x000fc00000000000 */
        /* <DEDUP_REMOVED lines=12> */
.L_x_1:


//--------------------- .nv.shared.reserved.0     --------------------------
	.section	.nv.shared.reserved.0,"aw",@nobits
	.weak		__nv_reservedSMEM_offset_0_alias
	.size		__nv_reservedSMEM_offset_0_alias, 0, 64
	.other		__nv_reservedSMEM_offset_0_alias,@"STO_CUDA_RESERVED_SHARED STV_DEFAULT"
__nv_reservedSMEM_offset_0_alias:
	.zero		0
	.zero		64


//--------------------- .nv.constant0._Z7mat_addPfS_S_ii --------------------------
	.section	.nv.constant0._Z7mat_addPfS_S_ii,"a",@progbits
	.sectionflags	@""
	.align	4
.nv.constant0._Z7mat_addPfS_S_ii:
	.zero		928


//--------------------- SYMBOLS --------------------------

	.type		.nv.reservedSmem.offset0,@object
	.size		.nv.reservedSmem.offset0,0x4
